//
// Generated by NVIDIA NVVM Compiler
//
// Compiler Build ID: CL-36424714
// Cuda compilation tools, release 13.0, V13.0.88
// Based on NVVM 20.0.0
//

.version 9.0
.target sm_100
.address_size 64

	// .globl	_Z10reduction0IfEvPT_S1_
.extern .shared .align 16 .b8 sdata[];

.visible .entry _Z10reduction0IfEvPT_S1_(
	.param .u64 .ptr .align 1 _Z10reduction0IfEvPT_S1__param_0,
	.param .u64 .ptr .align 1 _Z10reduction0IfEvPT_S1__param_1
)
{
	.reg .pred 	%p<5>;
	.reg .b32 	%r<13>;
	.reg .b32 	%f<6>;
	.reg .b64 	%rd<9>;

	ld.param.u64 	%rd2, [_Z10reduction0IfEvPT_S1__param_0];
	ld.param.u64 	%rd1, [_Z10reduction0IfEvPT_S1__param_1];
	cvta.to.global.u64 	%rd3, %rd2;
	mov.u32 	%r1, %tid.x;
	mov.u32 	%r2, %ctaid.x;
	mov.u32 	%r12, %ntid.x;
	mad.lo.s32 	%r7, %r2, %r12, %r1;
	mul.wide.u32 	%rd4, %r7, 4;
	add.s64 	%rd5, %rd3, %rd4;
	ld.global.nc.f32 	%f1, [%rd5];
	shl.b32 	%r8, %r1, 2;
	mov.u32 	%r9, sdata;
	add.s32 	%r4, %r9, %r8;
	st.shared.f32 	[%r4], %f1;
	bar.sync 	0;
	setp.lt.u32 	%p1, %r12, 2;
	@%p1 bra 	$L__BB0_4;
$L__BB0_1:
	shr.u32 	%r6, %r12, 1;
	setp.ge.u32 	%p2, %r1, %r6;
	@%p2 bra 	$L__BB0_3;
	shl.b32 	%r10, %r6, 2;
	add.s32 	%r11, %r4, %r10;
	ld.shared.f32 	%f2, [%r11];
	ld.shared.f32 	%f3, [%r4];
	add.f32 	%f4, %f2, %f3;
	st.shared.f32 	[%r4], %f4;
$L__BB0_3:
	bar.sync 	0;
	setp.gt.u32 	%p3, %r12, 3;
	mov.u32 	%r12, %r6;
	@%p3 bra 	$L__BB0_1;
$L__BB0_4:
	setp.ne.s32 	%p4, %r1, 0;
	@%p4 bra 	$L__BB0_6;
	ld.shared.f32 	%f5, [sdata];
	cvta.to.global.u64 	%rd6, %rd1;
	mul.wide.u32 	%rd7, %r2, 4;
	add.s64 	%rd8, %rd6, %rd7;
	st.global.f32 	[%rd8], %f5;
$L__BB0_6:
	ret;

}


// ===== COMPILED SASS (sm_100) =====

	.target	sm_100

	.elftype	@"ET_EXEC"


//--------------------- .note.nv.tkinfo           --------------------------
	.section	.note.nv.tkinfo,"",@"SHT_NOTE"
	.sectionflags	@"SHF_NOTE_NV_TKINFO"
	.tkinfo
        /*0018*/ 	.word	0x00000002
        /*0030*/ 	.string	""
        /*0030*/ 	.string	"ptxas"
        /*0030*/ 	.string	"Cuda compilation tools, release 13.0, V13.0.88"
        /*0030*/ 	.string	"Build cuda_13.0.r13.0/compiler.36424714_0"
        /*0030*/ 	.string	"-arch sm_100 -m 64 "



//--------------------- .note.nv.cuinfo           --------------------------
	.section	.note.nv.cuinfo,"",@"SHT_NOTE"
	.sectionflags	@"SHF_NOTE_NV_CUINFO"
        /*0018*/ 	.short	0x0002
        /*001a*/ 	.short	0x0064
        /*001c*/ 	.short	0x0082
	.zero		2


//--------------------- .nv.info                  --------------------------
	.section	.nv.info,"",@"SHT_CUDA_INFO"
	.align	4


	//----- nvinfo : EIATTR_REGCOUNT
	.align		4
        /*0000*/ 	.byte	0x04, 0x2f
        /*0002*/ 	.short	(.L_1 - .L_0)
	.align		4
.L_0:
        /*0004*/ 	.word	index@(_Z10reduction0IfEvPT_S1_)
        /*0008*/ 	.word	0x0000000b


	//----- nvinfo : EIATTR_FRAME_SIZE
	.align		4
.L_1:
        /*000c*/ 	.byte	0x04, 0x11
        /*000e*/ 	.short	(.L_3 - .L_2)
	.align		4
.L_2:
        /*0010*/ 	.word	index@(_Z10reduction0IfEvPT_S1_)
        /*0014*/ 	.word	0x00000000


	//----- nvinfo : EIATTR_MIN_STACK_SIZE
	.align		4
.L_3:
        /*0018*/ 	.byte	0x04, 0x12
        /*001a*/ 	.short	(.L_5 - .L_4)
	.align		4
.L_4:
        /*001c*/ 	.word	index@(_Z10reduction0IfEvPT_S1_)
        /*0020*/ 	.word	0x00000000
.L_5:


//--------------------- .nv.compat                --------------------------
	.section	.nv.compat,"",@"SHT_CUDA_COMPAT_INFO"
	.align	4
        /*0000*/ 	.byte	0x02, 0x09, 0x00, 0x00, 0x02, 0x02, 0x01, 0x00, 0x02, 0x05, 0x05, 0x00, 0x03, 0x07, 0x01, 0x01
        /*0010*/ 	.byte	0x02, 0x03, 0x00, 0x00, 0x02, 0x06, 0x01, 0x00, 0x04, 0x0b, 0x08, 0x00, 0x09, 0x00, 0x00, 0x00
        /*0020*/ 	.byte	0x00, 0x00, 0x00, 0x00


//--------------------- .nv.info._Z10reduction0IfEvPT_S1_ --------------------------
	.section	.nv.info._Z10reduction0IfEvPT_S1_,"",@"SHT_CUDA_INFO"
	.sectionflags	@""
	.align	4


	//----- nvinfo : EIATTR_CUDA_API_VERSION
	.align		4
        /*0000*/ 	.byte	0x04, 0x37
        /*0002*/ 	.short	(.L_7 - .L_6)
.L_6:
        /*0004*/ 	.word	0x00000082


	//----- nvinfo : EIATTR_KPARAM_INFO
	.align		4
.L_7:
        /*0008*/ 	.byte	0x04, 0x17
        /*000a*/ 	.short	(.L_9 - .L_8)
.L_8:
        /*000c*/ 	.word	0x00000000
        /*0010*/ 	.short	0x0001
        /*0012*/ 	.short	0x0008
        /*0014*/ 	.byte	0x00, 0xf5, 0x21, 0x00


	//----- nvinfo : EIATTR_KPARAM_INFO
	.align		4
.L_9:
        /*0018*/ 	.byte	0x04, 0x17
        /*001a*/ 	.short	(.L_11 - .L_10)
.L_10:
        /*001c*/ 	.word	0x00000000
        /*0020*/ 	.short	0x0000
        /*0022*/ 	.short	0x0000
        /*0024*/ 	.byte	0x00, 0xf5, 0x21, 0x00


	//----- nvinfo : EIATTR_SPARSE_MMA_MASK
	.align		4
.L_11:
        /*0028*/ 	.byte	0x03, 0x50
        /*002a*/ 	.short	0x0000


	//----- nvinfo : EIATTR_MAXREG_COUNT
	.align		4
        /*002c*/ 	.byte	0x03, 0x1b
        /*002e*/ 	.short	0x00ff


	//----- nvinfo : EIATTR_NUM_BARRIERS
	.align		4
        /*0030*/ 	.byte	0x02, 0x4c
        /*0032*/ 	.byte	0x01
	.zero		1


	//----- nvinfo : EIATTR_MERCURY_ISA_VERSION
	.align		4
        /*0034*/ 	.byte	0x03, 0x5f
        /*0036*/ 	.short	0x0101


	//----- nvinfo : EIATTR_VRC_CTA_INIT_COUNT
	.align		4
        /*0038*/ 	.byte	0x02, 0x4a
	.zero		1
	.zero		1


	//----- nvinfo : EIATTR_EXIT_INSTR_OFFSETS
	.align		4
        /*003c*/ 	.byte	0x04, 0x1c
        /*003e*/ 	.short	(.L_13 - .L_12)


	//   ....[0]....
.L_12:
        /*0040*/ 	.word	0x000001e0


	//   ....[1]....
        /*0044*/ 	.word	0x00000260


	//----- nvinfo : EIATTR_CBANK_PARAM_SIZE
	.align		4
.L_13:
        /*0048*/ 	.byte	0x03, 0x19
        /*004a*/ 	.short	0x0010


	//----- nvinfo : EIATTR_PARAM_CBANK
	.align		4
        /*004c*/ 	.byte	0x04, 0x0a
        /*004e*/ 	.short	(.L_15 - .L_14)
	.align		4
.L_14:
        /*0050*/ 	.word	index@(.nv.constant0._Z10reduction0IfEvPT_S1_)
        /*0054*/ 	.short	0x0380
        /*0056*/ 	.short	0x0010


	//----- nvinfo : EIATTR_SW_WAR
	.align		4
.L_15:
        /*0058*/ 	.byte	0x04, 0x36
        /*005a*/ 	.short	(.L_17 - .L_16)
.L_16:
        /*005c*/ 	.word	0x00000008
.L_17:


//--------------------- .nv.callgraph             --------------------------
	.section	.nv.callgraph,"",@"SHT_CUDA_CALLGRAPH"
	.align	4
	.sectionentsize	8
	.align		4
        /*0000*/ 	.word	0x00000000
	.align		4
        /*0004*/ 	.word	0xffffffff
	.align		4
        /*0008*/ 	.word	0x00000000
	.align		4
        /*000c*/ 	.word	0xfffffffe
	.align		4
        /*0010*/ 	.word	0x00000000
	.align		4
        /*0014*/ 	.word	0xfffffffd
	.align		4
        /*0018*/ 	.word	0x00000000
	.align		4
        /*001c*/ 	.word	0xfffffffc


//--------------------- .text._Z10reduction0IfEvPT_S1_ --------------------------
	.section	.text._Z10reduction0IfEvPT_S1_,"ax",@progbits
	.align	128
        .global         _Z10reduction0IfEvPT_S1_
        .type           _Z10reduction0IfEvPT_S1_,@function
        .size           _Z10reduction0IfEvPT_S1_,(.L_x_3 - _Z10reduction0IfEvPT_S1_)
        .other          _Z10reduction0IfEvPT_S1_,@"STO_CUDA_ENTRY STV_DEFAULT"
_Z10reduction0IfEvPT_S1_:
.text._Z10reduction0IfEvPT_S1_:
[----:B------:R-:W-:Y:S01]  /*0000*/  LDC R1, c[0x0][0x37c] ;  /* 0x0000df00ff017b82 */ /* 0x000fe20000000800 */
[----:B------:R-:W0:Y:S07]  /*0010*/  S2R R6, SR_TID.X ;  /* 0x0000000000067919 */ /* 0x000e2e0000002100 */
[----:B------:R-:W1:Y:S01]  /*0020*/  LDC.64 R2, c[0x0][0x380] ;  /* 0x0000e000ff027b82 */ /* 0x000e620000000a00 */
[----:B------:R-:W0:Y:S01]  /*0030*/  LDCU UR8, c[0x0][0x360] ;  /* 0x00006c00ff0877ac */ /* 0x000e220008000800 */
[----:B------:R-:W0:Y:S01]  /*0040*/  S2R R7, SR_CTAID.X ;  /* 0x0000000000077919 */ /* 0x000e220000002500 */
[----:B------:R-:W2:Y:S01]  /*0050*/  LDCU.64 UR6, c[0x0][0x358] ;  /* 0x00006b00ff0677ac */ /* 0x000ea20008000a00 */
[----:B0-----:R-:W-:-:S04]  /*0060*/  IMAD R5, R7, UR8, R6 ;  /* 0x0000000807057c24 */ /* 0x001fc8000f8e0206 */
[----:B-1----:R-:W-:-:S06]  /*0070*/  IMAD.WIDE.U32 R2, R5, 0x4, R2 ;  /* 0x0000000405027825 */ /* 0x002fcc00078e0002 */
[----:B--2---:R-:W2:Y:S01]  /*0080*/  LDG.E.CONSTANT R2, desc[UR6][R2.64] ;  /* 0x0000000602027981 */ /* 0x004ea2000c1e9900 */
[----:B------:R-:W0:Y:S01]  /*0090*/  S2UR UR5, SR_CgaCtaId ;  /* 0x00000000000579c3 */ /* 0x000e220000008800 */
[----:B------:R-:W-:Y:S01]  /*00a0*/  UMOV UR4, 0x400 ;  /* 0x0000040000047882 */ /* 0x000fe20000000000 */
[----:B------:R-:W-:Y:S01]  /*00b0*/  UISETP.GE.U32.AND UP0, UPT, UR8, 0x2, UPT ;  /* 0x000000020800788c */ /* 0x000fe2000bf06070 */
[----:B------:R-:W-:Y:S01]  /*00c0*/  ISETP.NE.AND P0, PT, R6, RZ, PT ;  /* 0x000000ff0600720c */ /* 0x000fe20003f05270 */
[----:B0-----:R-:W-:-:S06]  /*00d0*/  ULEA UR4, UR5, UR4, 0x18 ;  /* 0x0000000405047291 */ /* 0x001fcc000f8ec0ff */
[----:B------:R-:W-:-:S05]  /*00e0*/  LEA R5, R6, UR4, 0x2 ;  /* 0x0000000406057c11 */ /* 0x000fca000f8e10ff */
[----:B--2---:R0:W-:Y:S01]  /*00f0*/  STS [R5], R2 ;  /* 0x0000000205007388 */ /* 0x0041e20000000800 */
[----:B------:R-:W-:Y:S06]  /*0100*/  BAR.SYNC.DEFER_BLOCKING 0x0 ;  /* 0x0000000000007b1d */ /* 0x000fec0000010000 */
[----:B------:R-:W-:Y:S05]  /*0110*/  BRA.U !UP0, `(.L_x_0) ;  /* 0x0000000108307547 */ /* 0x000fea000b800000 */
[----:B------:R-:W-:-:S07]  /*0120*/  IMAD.U32 R0, RZ, RZ, UR8 ;  /* 0x00000008ff007e24 */ /* 0x000fce000f8e00ff */
.L_x_1:
[----:B------:R-:W-:-:S04]  /*0130*/  SHF.R.U32.HI R8, RZ, 0x1, R0 ;  /* 0x00000001ff087819 */ /* 0x000fc80000011600 */
[----:B------:R-:W-:-:S13]  /*0140*/  ISETP.GE.U32.AND P1, PT, R6, R8, PT ;  /* 0x000000080600720c */ /* 0x000fda0003f26070 */
[----:B0-----:R-:W-:Y:S01]  /*0150*/  @!P1 LEA R2, R8, R5, 0x2 ;  /* 0x0000000508029211 */ /* 0x001fe200078e10ff */
[----:B------:R-:W-:Y:S05]  /*0160*/  @!P1 LDS R3, [R5] ;  /* 0x0000000005039984 */ /* 0x000fea0000000800 */
[----:B------:R-:W0:Y:S02]  /*0170*/  @!P1 LDS R2, [R2] ;  /* 0x0000000002029984 */ /* 0x000e240000000800 */
[----:B0-----:R-:W-:-:S05]  /*0180*/  @!P1 FADD R4, R2, R3 ;  /* 0x0000000302049221 */ /* 0x001fca0000000000 */
[----:B------:R1:W-:Y:S01]  /*0190*/  @!P1 STS [R5], R4 ;  /* 0x0000000405009388 */ /* 0x0003e20000000800 */
[----:B------:R-:W-:Y:S01]  /*01a0*/  BAR.SYNC.DEFER_BLOCKING 0x0 ;  /* 0x0000000000007b1d */ /* 0x000fe20000010000 */
[----:B------:R-:W-:Y:S01]  /*01b0*/  ISETP.GT.U32.AND P1, PT, R0, 0x3, PT ;  /* 0x000000030000780c */ /* 0x000fe20003f24070 */
[----:B------:R-:W-:-:S12]  /*01c0*/  IMAD.MOV.U32 R0, RZ, RZ, R8 ;  /* 0x000000ffff007224 */ /* 0x000fd800078e0008 */
[----:B-1----:R-:W-:Y:S05]  /*01d0*/  @P1 BRA `(.L_x_1) ;  /* 0xfffffffc00d41947 */ /* 0x002fea000383ffff */
.L_x_0:
[----:B------:R-:W-:Y:S05]  /*01e0*/  @P0 EXIT ;  /* 0x000000000000094d */ /* 0x000fea0003800000 */
[----:B------:R-:W1:Y:S01]  /*01f0*/  S2UR UR5, SR_CgaCtaId ;  /* 0x00000000000579c3 */ /* 0x000e620000008800 */
[----:B------:R-:W-:-:S07]  /*0200*/  UMOV UR4, 0x400 ;  /* 0x0000040000047882 */ /* 0x000fce0000000000 */
[----:B0-----:R-:W0:Y:S01]  /*0210*/  LDC.64 R2, c[0x0][0x388] ;  /* 0x0000e200ff027b82 */ /* 0x001e220000000a00 */
[----:B-1----:R-:W-:Y:S01]  /*0220*/  ULEA UR4, UR5, UR4, 0x18 ;  /* 0x0000000405047291 */ /* 0x002fe2000f8ec0ff */
[----:B0-----:R-:W-:-:S08]  /*0230*/  IMAD.WIDE.U32 R2, R7, 0x4, R2 ;  /* 0x0000000407027825 */ /* 0x001fd000078e0002 */
[----:B------:R-:W0:Y:S04]  /*0240*/  LDS R5, [UR4] ;  /* 0x00000004ff057984 */ /* 0x000e280008000800 */
[----:B0-----:R-:W-:Y:S01]  /*0250*/  STG.E desc[UR6][R2.64], R5 ;  /* 0x0000000502007986 */ /* 0x001fe2000c101906 */
[----:B------:R-:W-:Y:S05]  /*0260*/  EXIT ;  /* 0x000000000000794d */ /* 0x000fea0003800000 */
.L_x_2:
[----:B------:R-:W-:-:S00]  /*0270*/  BRA `(.L_x_2) ;  /* 0xfffffffc00fc7947 */ /* 0x000fc0000383ffff */
[----:B------:R-:W-:-:S00]  /*0280*/  NOP ;  /* 0x0000000000007918 */ /* 0x000fc00000000000 */
[----:B------:R-:W-:-:S00]  /*0290*/  NOP ;  /* 0x0000000000007918 */ /* 0x000fc00000000000 */
[----:B------:R-:W-:-:S00]  /*02a0*/  NOP ;  /* 0x0000000000007918 */ /* 0x000fc00000000000 */
[----:B------:R-:W-:-:S00]  /*02b0*/  NOP ;  /* 0x0000000000007918 */ /* 0x000fc00000000000 */
[----:B------:R-:W-:-:S00]  /*02c0*/  NOP ;  /* 0x0000000000007918 */ /* 0x000fc00000000000 */
[----:B------:R-:W-:-:S00]  /*02d0*/  NOP ;  /* 0x0000000000007918 */ /* 0x000fc00000000000 */
[----:B------:R-:W-:-:S00]  /*02e0*/  NOP ;  /* 0x0000000000007918 */ /* 0x000fc00000000000 */
[----:B------:R-:W-:-:S00]  /*02f0*/  NOP ;  /* 0x0000000000007918 */ /* 0x000fc00000000000 */
.L_x_3:


//--------------------- .nv.shared._Z10reduction0IfEvPT_S1_ --------------------------
	.section	.nv.shared._Z10reduction0IfEvPT_S1_,"aw",@nobits
	.sectionflags	@""
	.align	16
	.zero		1024


//--------------------- .nv.shared.reserved.0     --------------------------
	.section	.nv.shared.reserved.0,"aw",@nobits
	.weak		__nv_reservedSMEM_offset_0_alias
	.size		__nv_reservedSMEM_offset_0_alias, 0, 64
	.other		__nv_reservedSMEM_offset_0_alias,@"STO_CUDA_RESERVED_SHARED STV_DEFAULT"
__nv_reservedSMEM_offset_0_alias:
	.zero		0
	.zero		64


//--------------------- .nv.constant0._Z10reduction0IfEvPT_S1_ --------------------------
	.section	.nv.constant0._Z10reduction0IfEvPT_S1_,"a",@progbits
	.sectionflags	@""
	.align	4
.nv.constant0._Z10reduction0IfEvPT_S1_:
	.zero		912


//--------------------- SYMBOLS --------------------------

	.type		.nv.reservedSmem.offset0,@object
	.size		.nv.reservedSmem.offset0,0x4
	.type		.nv.reservedSmem.cap,@object
	.size		.nv.reservedSmem.cap,0x4
